//
// Generated by NVIDIA NVVM Compiler
//
// Compiler Build ID: CL-36424714
// Cuda compilation tools, release 13.0, V13.0.88
// Based on NVVM 20.0.0
//

.version 9.0
.target sm_100
.address_size 64

	// .globl	_Z12compute_polyPfS_S_iii

.visible .entry _Z12compute_polyPfS_S_iii(
	.param .u64 .ptr .align 1 _Z12compute_polyPfS_S_iii_param_0,
	.param .u64 .ptr .align 1 _Z12compute_polyPfS_S_iii_param_1,
	.param .u64 .ptr .align 1 _Z12compute_polyPfS_S_iii_param_2,
	.param .u32 _Z12compute_polyPfS_S_iii_param_3,
	.param .u32 _Z12compute_polyPfS_S_iii_param_4,
	.param .u32 _Z12compute_polyPfS_S_iii_param_5
)
{
	.reg .pred 	%p<11>;
	.reg .b32 	%r<33>;
	.reg .b32 	%f<120>;
	.reg .b64 	%rd<24>;

	ld.param.u64 	%rd8, [_Z12compute_polyPfS_S_iii_param_0];
	ld.param.u64 	%rd10, [_Z12compute_polyPfS_S_iii_param_1];
	ld.param.u64 	%rd9, [_Z12compute_polyPfS_S_iii_param_2];
	ld.param.u32 	%r19, [_Z12compute_polyPfS_S_iii_param_3];
	ld.param.u32 	%r20, [_Z12compute_polyPfS_S_iii_param_4];
	cvta.to.global.u64 	%rd1, %rd10;
	mov.u32 	%r21, %ctaid.x;
	mov.u32 	%r22, %ntid.x;
	mov.u32 	%r23, %tid.x;
	mad.lo.s32 	%r1, %r21, %r22, %r23;
	setp.ge.s32 	%p1, %r1, %r20;
	@%p1 bra 	$L__BB0_16;
	cvta.to.global.u64 	%rd11, %rd8;
	mul.wide.s32 	%rd12, %r1, 4;
	add.s64 	%rd13, %rd11, %rd12;
	ld.global.f32 	%f1, [%rd13];
	setp.lt.s32 	%p2, %r19, 1;
	mov.f32 	%f119, %f1;
	@%p2 bra 	$L__BB0_15;
	and.b32  	%r2, %r19, 15;
	setp.lt.u32 	%p3, %r19, 16;
	mov.b32 	%r30, 1;
	mov.f32 	%f119, %f1;
	mov.f32 	%f113, %f1;
	@%p3 bra 	$L__BB0_6;
	and.b32  	%r26, %r19, 2147483632;
	neg.s32 	%r28, %r26;
	add.s64 	%rd22, %rd1, 32;
	mov.b32 	%r27, 0;
	mov.f32 	%f119, %f1;
	mov.f32 	%f113, %f1;
$L__BB0_4:
	.pragma "nounroll";
	mul.f32 	%f25, %f1, %f113;
	ld.global.f32 	%f26, [%rd22+-28];
	fma.rn.f32 	%f27, %f25, %f26, %f119;
	mul.f32 	%f28, %f1, %f25;
	ld.global.f32 	%f29, [%rd22+-24];
	fma.rn.f32 	%f30, %f28, %f29, %f27;
	mul.f32 	%f31, %f1, %f28;
	ld.global.f32 	%f32, [%rd22+-20];
	fma.rn.f32 	%f33, %f31, %f32, %f30;
	mul.f32 	%f34, %f1, %f31;
	ld.global.f32 	%f35, [%rd22+-16];
	fma.rn.f32 	%f36, %f34, %f35, %f33;
	mul.f32 	%f37, %f1, %f34;
	ld.global.f32 	%f38, [%rd22+-12];
	fma.rn.f32 	%f39, %f37, %f38, %f36;
	mul.f32 	%f40, %f1, %f37;
	ld.global.f32 	%f41, [%rd22+-8];
	fma.rn.f32 	%f42, %f40, %f41, %f39;
	mul.f32 	%f43, %f1, %f40;
	ld.global.f32 	%f44, [%rd22+-4];
	fma.rn.f32 	%f45, %f43, %f44, %f42;
	mul.f32 	%f46, %f1, %f43;
	ld.global.f32 	%f47, [%rd22];
	fma.rn.f32 	%f48, %f46, %f47, %f45;
	mul.f32 	%f49, %f1, %f46;
	ld.global.f32 	%f50, [%rd22+4];
	fma.rn.f32 	%f51, %f49, %f50, %f48;
	mul.f32 	%f52, %f1, %f49;
	ld.global.f32 	%f53, [%rd22+8];
	fma.rn.f32 	%f54, %f52, %f53, %f51;
	mul.f32 	%f55, %f1, %f52;
	ld.global.f32 	%f56, [%rd22+12];
	fma.rn.f32 	%f57, %f55, %f56, %f54;
	mul.f32 	%f58, %f1, %f55;
	ld.global.f32 	%f59, [%rd22+16];
	fma.rn.f32 	%f60, %f58, %f59, %f57;
	mul.f32 	%f61, %f1, %f58;
	ld.global.f32 	%f62, [%rd22+20];
	fma.rn.f32 	%f63, %f61, %f62, %f60;
	mul.f32 	%f64, %f1, %f61;
	ld.global.f32 	%f65, [%rd22+24];
	fma.rn.f32 	%f66, %f64, %f65, %f63;
	mul.f32 	%f67, %f1, %f64;
	ld.global.f32 	%f68, [%rd22+28];
	fma.rn.f32 	%f69, %f67, %f68, %f66;
	mul.f32 	%f113, %f1, %f67;
	ld.global.f32 	%f70, [%rd22+32];
	fma.rn.f32 	%f119, %f113, %f70, %f69;
	add.s32 	%r28, %r28, 16;
	add.s32 	%r27, %r27, 16;
	add.s64 	%rd22, %rd22, 64;
	setp.ne.s32 	%p4, %r28, 0;
	@%p4 bra 	$L__BB0_4;
	add.s32 	%r30, %r27, 1;
$L__BB0_6:
	setp.eq.s32 	%p5, %r2, 0;
	@%p5 bra 	$L__BB0_15;
	and.b32  	%r10, %r19, 7;
	setp.lt.u32 	%p6, %r2, 8;
	@%p6 bra 	$L__BB0_9;
	mul.f32 	%f72, %f1, %f113;
	mul.wide.u32 	%rd14, %r30, 4;
	add.s64 	%rd15, %rd1, %rd14;
	ld.global.f32 	%f73, [%rd15];
	fma.rn.f32 	%f74, %f72, %f73, %f119;
	mul.f32 	%f75, %f1, %f72;
	ld.global.f32 	%f76, [%rd15+4];
	fma.rn.f32 	%f77, %f75, %f76, %f74;
	mul.f32 	%f78, %f1, %f75;
	ld.global.f32 	%f79, [%rd15+8];
	fma.rn.f32 	%f80, %f78, %f79, %f77;
	mul.f32 	%f81, %f1, %f78;
	ld.global.f32 	%f82, [%rd15+12];
	fma.rn.f32 	%f83, %f81, %f82, %f80;
	mul.f32 	%f84, %f1, %f81;
	ld.global.f32 	%f85, [%rd15+16];
	fma.rn.f32 	%f86, %f84, %f85, %f83;
	mul.f32 	%f87, %f1, %f84;
	ld.global.f32 	%f88, [%rd15+20];
	fma.rn.f32 	%f89, %f87, %f88, %f86;
	mul.f32 	%f90, %f1, %f87;
	ld.global.f32 	%f91, [%rd15+24];
	fma.rn.f32 	%f92, %f90, %f91, %f89;
	mul.f32 	%f113, %f1, %f90;
	ld.global.f32 	%f93, [%rd15+28];
	fma.rn.f32 	%f119, %f113, %f93, %f92;
	add.s32 	%r30, %r30, 8;
$L__BB0_9:
	setp.eq.s32 	%p7, %r10, 0;
	@%p7 bra 	$L__BB0_15;
	and.b32  	%r13, %r19, 3;
	setp.lt.u32 	%p8, %r10, 4;
	@%p8 bra 	$L__BB0_12;
	mul.f32 	%f95, %f1, %f113;
	mul.wide.u32 	%rd16, %r30, 4;
	add.s64 	%rd17, %rd1, %rd16;
	ld.global.f32 	%f96, [%rd17];
	fma.rn.f32 	%f97, %f95, %f96, %f119;
	mul.f32 	%f98, %f1, %f95;
	ld.global.f32 	%f99, [%rd17+4];
	fma.rn.f32 	%f100, %f98, %f99, %f97;
	mul.f32 	%f101, %f1, %f98;
	ld.global.f32 	%f102, [%rd17+8];
	fma.rn.f32 	%f103, %f101, %f102, %f100;
	mul.f32 	%f113, %f1, %f101;
	ld.global.f32 	%f104, [%rd17+12];
	fma.rn.f32 	%f119, %f113, %f104, %f103;
	add.s32 	%r30, %r30, 4;
$L__BB0_12:
	setp.eq.s32 	%p9, %r13, 0;
	@%p9 bra 	$L__BB0_15;
	mul.wide.u32 	%rd18, %r30, 4;
	add.s64 	%rd23, %rd1, %rd18;
	neg.s32 	%r32, %r13;
$L__BB0_14:
	.pragma "nounroll";
	mul.f32 	%f113, %f1, %f113;
	ld.global.f32 	%f105, [%rd23];
	fma.rn.f32 	%f119, %f113, %f105, %f119;
	add.s64 	%rd23, %rd23, 4;
	add.s32 	%r32, %r32, 1;
	setp.ne.s32 	%p10, %r32, 0;
	@%p10 bra 	$L__BB0_14;
$L__BB0_15:
	cvta.to.global.u64 	%rd19, %rd9;
	add.s64 	%rd21, %rd19, %rd12;
	st.global.f32 	[%rd21], %f119;
$L__BB0_16:
	ret;

}


// ===== COMPILED SASS (sm_100) =====

	.target	sm_100

	.elftype	@"ET_EXEC"


//--------------------- .note.nv.tkinfo           --------------------------
	.section	.note.nv.tkinfo,"",@"SHT_NOTE"
	.sectionflags	@"SHF_NOTE_NV_TKINFO"
	.tkinfo
        /*0018*/ 	.word	0x00000002
        /*0030*/ 	.string	""
        /*0030*/ 	.string	"ptxas"
        /*0030*/ 	.string	"Cuda compilation tools, release 13.0, V13.0.88"
        /*0030*/ 	.string	"Build cuda_13.0.r13.0/compiler.36424714_0"
        /*0030*/ 	.string	"-arch sm_100 -m 64 "



//--------------------- .note.nv.cuinfo           --------------------------
	.section	.note.nv.cuinfo,"",@"SHT_NOTE"
	.sectionflags	@"SHF_NOTE_NV_CUINFO"
        /*0018*/ 	.short	0x0002
        /*001a*/ 	.short	0x0064
        /*001c*/ 	.short	0x0082
	.zero		2


//--------------------- .nv.info                  --------------------------
	.section	.nv.info,"",@"SHT_CUDA_INFO"
	.align	4


	//----- nvinfo : EIATTR_REGCOUNT
	.align		4
        /*0000*/ 	.byte	0x04, 0x2f
        /*0002*/ 	.short	(.L_1 - .L_0)
	.align		4
.L_0:
        /*0004*/ 	.word	index@(_Z12compute_polyPfS_S_iii)
        /*0008*/ 	.word	0x0000001b


	//----- nvinfo : EIATTR_FRAME_SIZE
	.align		4
.L_1:
        /*000c*/ 	.byte	0x04, 0x11
        /*000e*/ 	.short	(.L_3 - .L_2)
	.align		4
.L_2:
        /*0010*/ 	.word	index@(_Z12compute_polyPfS_S_iii)
        /*0014*/ 	.word	0x00000000


	//----- nvinfo : EIATTR_MIN_STACK_SIZE
	.align		4
.L_3:
        /*0018*/ 	.byte	0x04, 0x12
        /*001a*/ 	.short	(.L_5 - .L_4)
	.align		4
.L_4:
        /*001c*/ 	.word	index@(_Z12compute_polyPfS_S_iii)
        /*0020*/ 	.word	0x00000000
.L_5:


//--------------------- .nv.compat                --------------------------
	.section	.nv.compat,"",@"SHT_CUDA_COMPAT_INFO"
	.align	4
        /*0000*/ 	.byte	0x02, 0x09, 0x00, 0x00, 0x02, 0x02, 0x01, 0x00, 0x02, 0x05, 0x05, 0x00, 0x03, 0x07, 0x01, 0x01
        /*0010*/ 	.byte	0x02, 0x03, 0x00, 0x00, 0x02, 0x06, 0x01, 0x00, 0x04, 0x0b, 0x08, 0x00, 0x09, 0x00, 0x00, 0x00
        /*0020*/ 	.byte	0x00, 0x00, 0x00, 0x00


//--------------------- .nv.info._Z12compute_polyPfS_S_iii --------------------------
	.section	.nv.info._Z12compute_polyPfS_S_iii,"",@"SHT_CUDA_INFO"
	.sectionflags	@""
	.align	4


	//----- nvinfo : EIATTR_CUDA_API_VERSION
	.align		4
        /*0000*/ 	.byte	0x04, 0x37
        /*0002*/ 	.short	(.L_7 - .L_6)
.L_6:
        /*0004*/ 	.word	0x00000082


	//----- nvinfo : EIATTR_KPARAM_INFO
	.align		4
.L_7:
        /*0008*/ 	.byte	0x04, 0x17
        /*000a*/ 	.short	(.L_9 - .L_8)
.L_8:
        /*000c*/ 	.word	0x00000000
        /*0010*/ 	.short	0x0005
        /*0012*/ 	.short	0x0020
        /*0014*/ 	.byte	0x00, 0xf0, 0x11, 0x00


	//----- nvinfo : EIATTR_KPARAM_INFO
	.align		4
.L_9:
        /*0018*/ 	.byte	0x04, 0x17
        /*001a*/ 	.short	(.L_11 - .L_10)
.L_10:
        /*001c*/ 	.word	0x00000000
        /*0020*/ 	.short	0x0004
        /*0022*/ 	.short	0x001c
        /*0024*/ 	.byte	0x00, 0xf0, 0x11, 0x00


	//----- nvinfo : EIATTR_KPARAM_INFO
	.align		4
.L_11:
        /*0028*/ 	.byte	0x04, 0x17
        /*002a*/ 	.short	(.L_13 - .L_12)
.L_12:
        /*002c*/ 	.word	0x00000000
        /*0030*/ 	.short	0x0003
        /*0032*/ 	.short	0x0018
        /*0034*/ 	.byte	0x00, 0xf0, 0x11, 0x00


	//----- nvinfo : EIATTR_KPARAM_INFO
	.align		4
.L_13:
        /*0038*/ 	.byte	0x04, 0x17
        /*003a*/ 	.short	(.L_15 - .L_14)
.L_14:
        /*003c*/ 	.word	0x00000000
        /*0040*/ 	.short	0x0002
        /*0042*/ 	.short	0x0010
        /*0044*/ 	.byte	0x00, 0xf5, 0x21, 0x00


	//----- nvinfo : EIATTR_KPARAM_INFO
	.align		4
.L_15:
        /*0048*/ 	.byte	0x04, 0x17
        /*004a*/ 	.short	(.L_17 - .L_16)
.L_16:
        /*004c*/ 	.word	0x00000000
        /*0050*/ 	.short	0x0001
        /*0052*/ 	.short	0x0008
        /*0054*/ 	.byte	0x00, 0xf5, 0x21, 0x00


	//----- nvinfo : EIATTR_KPARAM_INFO
	.align		4
.L_17:
        /*0058*/ 	.byte	0x04, 0x17
        /*005a*/ 	.short	(.L_19 - .L_18)
.L_18:
        /*005c*/ 	.word	0x00000000
        /*0060*/ 	.short	0x0000
        /*0062*/ 	.short	0x0000
        /*0064*/ 	.byte	0x00, 0xf5, 0x21, 0x00


	//----- nvinfo : EIATTR_SPARSE_MMA_MASK
	.align		4
.L_19:
        /*0068*/ 	.byte	0x03, 0x50
        /*006a*/ 	.short	0x0000


	//----- nvinfo : EIATTR_MAXREG_COUNT
	.align		4
        /*006c*/ 	.byte	0x03, 0x1b
        /*006e*/ 	.short	0x00ff


	//----- nvinfo : EIATTR_MERCURY_ISA_VERSION
	.align		4
        /*0070*/ 	.byte	0x03, 0x5f
        /*0072*/ 	.short	0x0101


	//----- nvinfo : EIATTR_VRC_CTA_INIT_COUNT
	.align		4
        /*0074*/ 	.byte	0x02, 0x4a
	.zero		1
	.zero		1


	//----- nvinfo : EIATTR_EXIT_INSTR_OFFSETS
	.align		4
        /*0078*/ 	.byte	0x04, 0x1c
        /*007a*/ 	.short	(.L_21 - .L_20)


	//   ....[0]....
.L_20:
        /*007c*/ 	.word	0x00000070


	//   ....[1]....
        /*0080*/ 	.word	0x000009d0


	//----- nvinfo : EIATTR_CBANK_PARAM_SIZE
	.align		4
.L_21:
        /*0084*/ 	.byte	0x03, 0x19
        /*0086*/ 	.short	0x0024


	//----- nvinfo : EIATTR_PARAM_CBANK
	.align		4
        /*0088*/ 	.byte	0x04, 0x0a
        /*008a*/ 	.short	(.L_23 - .L_22)
	.align		4
.L_22:
        /*008c*/ 	.word	index@(.nv.constant0._Z12compute_polyPfS_S_iii)
        /*0090*/ 	.short	0x0380
        /*0092*/ 	.short	0x0024


	//----- nvinfo : EIATTR_SW_WAR
	.align		4
.L_23:
        /*0094*/ 	.byte	0x04, 0x36
        /*0096*/ 	.short	(.L_25 - .L_24)
.L_24:
        /*0098*/ 	.word	0x00000008
.L_25:


//--------------------- .nv.callgraph             --------------------------
	.section	.nv.callgraph,"",@"SHT_CUDA_CALLGRAPH"
	.align	4
	.sectionentsize	8
	.align		4
        /*0000*/ 	.word	0x00000000
	.align		4
        /*0004*/ 	.word	0xffffffff
	.align		4
        /*0008*/ 	.word	0x00000000
	.align		4
        /*000c*/ 	.word	0xfffffffe
	.align		4
        /*0010*/ 	.word	0x00000000
	.align		4
        /*0014*/ 	.word	0xfffffffd
	.align		4
        /*0018*/ 	.word	0x00000000
	.align		4
        /*001c*/ 	.word	0xfffffffc


//--------------------- .text._Z12compute_polyPfS_S_iii --------------------------
	.section	.text._Z12compute_polyPfS_S_iii,"ax",@progbits
	.align	128
        .global         _Z12compute_polyPfS_S_iii
        .type           _Z12compute_polyPfS_S_iii,@function
        .size           _Z12compute_polyPfS_S_iii,(.L_x_7 - _Z12compute_polyPfS_S_iii)
        .other          _Z12compute_polyPfS_S_iii,@"STO_CUDA_ENTRY STV_DEFAULT"
_Z12compute_polyPfS_S_iii:
.text._Z12compute_polyPfS_S_iii:
[----:B------:R-:W-:Y:S01]  /*0000*/  LDC R1, c[0x0][0x37c] ;  /* 0x0000df00ff017b82 */ /* 0x000fe20000000800 */
[----:B------:R-:W0:Y:S07]  /*0010*/  S2R R3, SR_TID.X ;  /* 0x0000000000037919 */ /* 0x000e2e0000002100 */
[----:B------:R-:W0:Y:S01]  /*0020*/  S2UR UR4, SR_CTAID.X ;  /* 0x00000000000479c3 */ /* 0x000e220000002500 */
[----:B------:R-:W1:Y:S07]  /*0030*/  LDCU UR5, c[0x0][0x39c] ;  /* 0x00007380ff0577ac */ /* 0x000e6e0008000800 */
[----:B------:R-:W0:Y:S02]  /*0040*/  LDC R0, c[0x0][0x360] ;  /* 0x0000d800ff007b82 */ /* 0x000e240000000800 */
[----:B0-----:R-:W-:-:S05]  /*0050*/  IMAD R0, R0, UR4, R3 ;  /* 0x0000000400007c24 */ /* 0x001fca000f8e0203 */
[----:B-1----:R-:W-:-:S13]  /*0060*/  ISETP.GE.AND P0, PT, R0, UR5, PT ;  /* 0x0000000500007c0c */ /* 0x002fda000bf06270 */
[----:B------:R-:W-:Y:S05]  /*0070*/  @P0 EXIT ;  /* 0x000000000000094d */ /* 0x000fea0003800000 */
[----:B------:R-:W0:Y:S01]  /*0080*/  LDC.64 R2, c[0x0][0x380] ;  /* 0x0000e000ff027b82 */ /* 0x000e220000000a00 */
[----:B------:R-:W1:Y:S01]  /*0090*/  LDCU.64 UR12, c[0x0][0x358] ;  /* 0x00006b00ff0c77ac */ /* 0x000e620008000a00 */
[----:B------:R-:W2:Y:S01]  /*00a0*/  LDCU UR7, c[0x0][0x398] ;  /* 0x00007300ff0777ac */ /* 0x000ea20008000800 */
[----:B0-----:R-:W-:-:S05]  /*00b0*/  IMAD.WIDE R2, R0, 0x4, R2 ;  /* 0x0000000400027825 */ /* 0x001fca00078e0202 */
[----:B-1----:R-:W3:Y:S01]  /*00c0*/  LDG.E R5, desc[UR12][R2.64] ;  /* 0x0000000c02057981 */ /* 0x002ee2000c1e1900 */
[----:B--2---:R-:W-:Y:S01]  /*00d0*/  UISETP.GE.AND UP0, UPT, UR7, 0x1, UPT ;  /* 0x000000010700788c */ /* 0x004fe2000bf06270 */
[----:B---3--:R-:W-:-:S08]  /*00e0*/  MOV R4, R5 ;  /* 0x0000000500047202 */ /* 0x008fd00000000f00 */
[----:B------:R-:W-:Y:S05]  /*00f0*/  BRA.U !UP0, `(.L_x_0) ;  /* 0x0000000908287547 */ /* 0x000fea000b800000 */
[----:B------:R-:W-:Y:S01]  /*0100*/  UISETP.GE.U32.AND UP0, UPT, UR7, 0x10, UPT ;  /* 0x000000100700788c */ /* 0x000fe2000bf06070 */
[----:B------:R-:W-:Y:S01]  /*0110*/  HFMA2 R7, -RZ, RZ, 0, 5.9604644775390625e-08 ;  /* 0x00000001ff077431 */ /* 0x000fe200000001ff */
[-C--:B------:R-:W-:Y:S01]  /*0120*/  MOV R4, R5.reuse ;  /* 0x0000000500047202 */ /* 0x080fe20000000f00 */
[----:B------:R-:W-:Y:S01]  /*0130*/  ULOP3.LUT UR10, UR7, 0xf, URZ, 0xc0, !UPT ;  /* 0x0000000f070a7892 */ /* 0x000fe2000f8ec0ff */
[----:B------:R-:W-:-:S05]  /*0140*/  MOV R6, R5 ;  /* 0x0000000500067202 */ /* 0x000fca0000000f00 */
[----:B------:R-:W-:Y:S06]  /*0150*/  BRA.U !UP0, `(.L_x_1) ;  /* 0x0000000508047547 */ /* 0x000fec000b800000 */
[----:B------:R-:W0:Y:S01]  /*0160*/  LDCU.64 UR8, c[0x0][0x388] ;  /* 0x00007100ff0877ac */ /* 0x000e220008000a00 */
[----:B------:R-:W-:Y:S02]  /*0170*/  MOV R7, RZ ;  /* 0x000000ff00077202 */ /* 0x000fe40000000f00 */
[-C--:B------:R-:W-:Y:S01]  /*0180*/  MOV R4, R5.reuse ;  /* 0x0000000500047202 */ /* 0x080fe20000000f00 */
[----:B------:R-:W-:Y:S01]  /*0190*/  ULOP3.LUT UR4, UR7, 0x7ffffff0, URZ, 0xc0, !UPT ;  /* 0x7ffffff007047892 */ /* 0x000fe2000f8ec0ff */
[----:B------:R-:W-:-:S03]  /*01a0*/  MOV R6, R5 ;  /* 0x0000000500067202 */ /* 0x000fc60000000f00 */
[----:B------:R-:W-:Y:S02]  /*01b0*/  UIADD3 UR4, UPT, UPT, -UR4, URZ, URZ ;  /* 0x000000ff04047290 */ /* 0x000fe4000fffe1ff */
[----:B0-----:R-:W-:-:S04]  /*01c0*/  UIADD3 UR5, UP0, UPT, UR8, 0x20, URZ ;  /* 0x0000002008057890 */ /* 0x001fc8000ff1e0ff */
[----:B------:R-:W-:Y:S02]  /*01d0*/  UIADD3.X UR6, UPT, UPT, URZ, UR9, URZ, UP0, !UPT ;  /* 0x00000009ff067290 */ /* 0x000fe400087fe4ff */
[----:B------:R-:W-:-:S04]  /*01e0*/  MOV R2, UR5 ;  /* 0x0000000500027c02 */ /* 0x000fc80008000f00 */
[----:B------:R-:W-:-:S07]  /*01f0*/  MOV R3, UR6 ;  /* 0x0000000600037c02 */ /* 0x000fce0008000f00 */
.L_x_2:
[----:B------:R-:W2:Y:S04]  /*0200*/  LDG.E R22, desc[UR12][R2.64+-0x1c] ;  /* 0xffffe40c02167981 */ /* 0x000ea8000c1e1900 */
[----:B------:R-:W3:Y:S04]  /*0210*/  LDG.E R23, desc[UR12][R2.64+-0x18] ;  /* 0xffffe80c02177981 */ /* 0x000ee8000c1e1900 */
[----:B------:R-:W4:Y:S04]  /*0220*/  LDG.E R24, desc[UR12][R2.64+-0x14] ;  /* 0xffffec0c02187981 */ /* 0x000f28000c1e1900 */
[----:B------:R-:W5:Y:S04]  /*0230*/  LDG.E R20, desc[UR12][R2.64+-0x10] ;  /* 0xfffff00c02147981 */ /* 0x000f68000c1e1900 */
        /* <DEDUP_REMOVED lines=11> */
[----:B------:R0:W5:Y:S01]  /*02f0*/  LDG.E R9, desc[UR12][R2.64+0x20] ;  /* 0x0000200c02097981 */ /* 0x000162000c1e1900 */
[----:B------:R-:W-:Y:S01]  /*0300*/  FMUL R21, R5, R6 ;  /* 0x0000000605157220 */ /* 0x000fe20000400000 */
[----:B------:R-:W-:Y:S01]  /*0310*/  UIADD3 UR4, UPT, UPT, UR4, 0x10, URZ ;  /* 0x0000001004047890 */ /* 0x000fe2000fffe0ff */
[----:B------:R-:W-:-:S03]  /*0320*/  IADD3 R7, PT, PT, R7, 0x10, RZ ;  /* 0x0000001007077810 */ /* 0x000fc60007ffe0ff */
[----:B------:R-:W-:Y:S01]  /*0330*/  UISETP.NE.AND UP0, UPT, UR4, URZ, UPT ;  /* 0x000000ff0400728c */ /* 0x000fe2000bf05270 */
[----:B0-----:R-:W-:-:S04]  /*0340*/  IADD3 R2, P0, PT, R2, 0x40, RZ ;  /* 0x0000004002027810 */ /* 0x001fc80007f1e0ff */
[----:B------:R-:W-:Y:S01]  /*0350*/  IADD3.X R3, PT, PT, RZ, R3, RZ, P0, !PT ;  /* 0x00000003ff037210 */ /* 0x000fe200007fe4ff */
[----:B--2---:R-:W-:Y:S01]  /*0360*/  FFMA R22, R21, R22, R4 ;  /* 0x0000001615167223 */ /* 0x004fe20000000004 */
[----:B------:R-:W-:-:S04]  /*0370*/  FMUL R21, R5, R21 ;  /* 0x0000001505157220 */ /* 0x000fc80000400000 */
[----:B---3--:R-:W-:Y:S01]  /*0380*/  FFMA R22, R21, R23, R22 ;  /* 0x0000001715167223 */ /* 0x008fe20000000016 */
[----:B------:R-:W-:-:S04]  /*0390*/  FMUL R21, R5, R21 ;  /* 0x0000001505157220 */ /* 0x000fc80000400000 */
[----:B----4-:R-:W-:Y:S01]  /*03a0*/  FFMA R23, R21, R24, R22 ;  /* 0x0000001815177223 */ /* 0x010fe20000000016 */
[----:B------:R-:W-:-:S04]  /*03b0*/  FMUL R4, R5, R21 ;  /* 0x0000001505047220 */ /* 0x000fc80000400000 */
[----:B-----5:R-:W-:Y:S01]  /*03c0*/  FFMA R20, R4, R20, R23 ;  /* 0x0000001404147223 */ /* 0x020fe20000000017 */
[----:B------:R-:W-:-:S04]  /*03d0*/  FMUL R21, R5, R4 ;  /* 0x0000000405157220 */ /* 0x000fc80000400000 */
[----:B------:R-:W-:Y:S01]  /*03e0*/  FFMA R19, R21, R19, R20 ;  /* 0x0000001315137223 */ /* 0x000fe20000000014 */
        /* <DEDUP_REMOVED lines=22> */
[----:B------:R-:W-:Y:S06]  /*0550*/  BRA.U UP0, `(.L_x_2) ;  /* 0xfffffffd00287547 */ /* 0x000fec000b83ffff */
[----:B------:R-:W-:-:S07]  /*0560*/  IADD3 R7, PT, PT, R7, 0x1, RZ ;  /* 0x0000000107077810 */ /* 0x000fce0007ffe0ff */
.L_x_1:
[----:B------:R-:W-:-:S09]  /*0570*/  UISETP.NE.AND UP0, UPT, UR10, URZ, UPT ;  /* 0x000000ff0a00728c */ /* 0x000fd2000bf05270 */
[----:B------:R-:W-:Y:S05]  /*0580*/  BRA.U !UP0, `(.L_x_0) ;  /* 0x0000000508047547 */ /* 0x000fea000b800000 */
[----:B------:R-:W-:Y:S02]  /*0590*/  UISETP.GE.U32.AND UP0, UPT, UR10, 0x8, UPT ;  /* 0x000000080a00788c */ /* 0x000fe4000bf06070 */
[----:B------:R-:W-:-:S04]  /*05a0*/  ULOP3.LUT UR5, UR7, 0x7, URZ, 0xc0, !UPT ;  /* 0x0000000707057892 */ /* 0x000fc8000f8ec0ff */
[----:B------:R-:W-:-:S03]  /*05b0*/  UISETP.NE.AND UP1, UPT, UR5, URZ, UPT ;  /* 0x000000ff0500728c */ /* 0x000fc6000bf25270 */
[----:B------:R-:W-:Y:S08]  /*05c0*/  BRA.U !UP0, `(.L_x_3) ;  /* 0x00000001086c7547 */ /* 0x000ff0000b800000 */
[----:B------:R-:W0:Y:S02]  /*05d0*/  LDC.64 R2, c[0x0][0x388] ;  /* 0x0000e200ff027b82 */ /* 0x000e240000000a00 */
[----:B0-----:R-:W-:-:S05]  /*05e0*/  IMAD.WIDE.U32 R2, R7, 0x4, R2 ;  /* 0x0000000407027825 */ /* 0x001fca00078e0002 */
[----:B------:R-:W2:Y:S04]  /*05f0*/  LDG.E R8, desc[UR12][R2.64] ;  /* 0x0000000c02087981 */ /* 0x000ea8000c1e1900 */
[----:B------:R-:W3:Y:S04]  /*0600*/  LDG.E R10, desc[UR12][R2.64+0x4] ;  /* 0x0000040c020a7981 */ /* 0x000ee8000c1e1900 */
[----:B------:R-:W4:Y:S04]  /*0610*/  LDG.E R12, desc[UR12][R2.64+0x8] ;  /* 0x0000080c020c7981 */ /* 0x000f28000c1e1900 */
[----:B------:R-:W5:Y:S04]  /*0620*/  LDG.E R13, desc[UR12][R2.64+0xc] ;  /* 0x00000c0c020d7981 */ /* 0x000f68000c1e1900 */
[----:B------:R-:W5:Y:S04]  /*0630*/  LDG.E R14, desc[UR12][R2.64+0x10] ;  /* 0x0000100c020e7981 */ /* 0x000f68000c1e1900 */
[----:B------:R-:W5:Y:S04]  /*0640*/  LDG.E R15, desc[UR12][R2.64+0x14] ;  /* 0x0000140c020f7981 */ /* 0x000f68000c1e1900 */
[----:B------:R-:W5:Y:S04]  /*0650*/  LDG.E R16, desc[UR12][R2.64+0x18] ;  /* 0x0000180c02107981 */ /* 0x000f68000c1e1900 */
[----:B------:R0:W5:Y:S01]  /*0660*/  LDG.E R17, desc[UR12][R2.64+0x1c] ;  /* 0x00001c0c02117981 */ /* 0x000162000c1e1900 */
[----:B------:R-:W-:Y:S01]  /*0670*/  FMUL R9, R5, R6 ;  /* 0x0000000605097220 */ /* 0x000fe20000400000 */
[----:B------:R-:W-:-:S03]  /*0680*/  IADD3 R7, PT, PT, R7, 0x8, RZ ;  /* 0x0000000807077810 */ /* 0x000fc60007ffe0ff */
[----:B------:R-:W-:Y:S01]  /*0690*/  FMUL R11, R5, R9 ;  /* 0x00000009050b7220 */ /* 0x000fe20000400000 */
[----:B--2---:R-:W-:-:S03]  /*06a0*/  FFMA R8, R9, R8, R4 ;  /* 0x0000000809087223 */ /* 0x004fc60000000004 */
[----:B------:R-:W-:Y:S01]  /*06b0*/  FMUL R9, R5, R11 ;  /* 0x0000000b05097220 */ /* 0x000fe20000400000 */
[----:B---3--:R-:W-:-:S03]  /*06c0*/  FFMA R8, R11, R10, R8 ;  /* 0x0000000a0b087223 */ /* 0x008fc60000000008 */
[----:B------:R-:W-:Y:S01]  /*06d0*/  FMUL R11, R5, R9 ;  /* 0x00000009050b7220 */ /* 0x000fe20000400000 */
[----:B----4-:R-:W-:-:S03]  /*06e0*/  FFMA R8, R9, R12, R8 ;  /* 0x0000000c09087223 */ /* 0x010fc60000000008 */
[----:B------:R-:W-:Y:S01]  /*06f0*/  FMUL R9, R5, R11 ;  /* 0x0000000b05097220 */ /* 0x000fe20000400000 */
[----:B-----5:R-:W-:-:S03]  /*0700*/  FFMA R8, R11, R13, R8 ;  /* 0x0000000d0b087223 */ /* 0x020fc60000000008 */
[----:B------:R-:W-:Y:S01]  /*0710*/  FMUL R11, R5, R9 ;  /* 0x00000009050b7220 */ /* 0x000fe20000400000 */
[----:B------:R-:W-:-:S03]  /*0720*/  FFMA R8, R9, R14, R8 ;  /* 0x0000000e09087223 */ /* 0x000fc60000000008 */
[----:B0-----:R-:W-:Y:S01]  /*0730*/  FMUL R3, R5, R11 ;  /* 0x0000000b05037220 */ /* 0x001fe20000400000 */
[----:B------:R-:W-:-:S03]  /*0740*/  FFMA R8, R11, R15, R8 ;  /* 0x0000000f0b087223 */ /* 0x000fc60000000008 */
[----:B------:R-:W-:Y:S01]  /*0750*/  FMUL R6, R5, R3 ;  /* 0x0000000305067220 */ /* 0x000fe20000400000 */
[----:B------:R-:W-:-:S04]  /*0760*/  FFMA R3, R3, R16, R8 ;  /* 0x0000001003037223 */ /* 0x000fc80000000008 */
[----:B------:R-:W-:-:S07]  /*0770*/  FFMA R4, R6, R17, R3 ;  /* 0x0000001106047223 */ /* 0x000fce0000000003 */
.L_x_3:
        /* <DEDUP_REMOVED lines=10> */
[----:B------:R-:W5:Y:S01]  /*0820*/  LDG.E R13, desc[UR12][R2.64+0xc] ;  /* 0x00000c0c020d7981 */ /* 0x000f62000c1e1900 */
[----:B------:R-:W-:Y:S01]  /*0830*/  FMUL R9, R5, R6 ;  /* 0x0000000605097220 */ /* 0x000fe20000400000 */
[----:B------:R-:W-:-:S03]  /*0840*/  IADD3 R7, PT, PT, R7, 0x4, RZ ;  /* 0x0000000407077810 */ /* 0x000fc60007ffe0ff */
[----:B------:R-:W-:Y:S01]  /*0850*/  FMUL R11, R5, R9 ;  /* 0x00000009050b7220 */ /* 0x000fe20000400000 */
[----:B--2---:R-:W-:-:S03]  /*0860*/  FFMA R8, R9, R8, R4 ;  /* 0x0000000809087223 */ /* 0x004fc60000000004 */
[----:B------:R-:W-:Y:S01]  /*0870*/  FMUL R9, R5, R11 ;  /* 0x0000000b05097220 */ /* 0x000fe20000400000 */
[----:B---3--:R-:W-:-:S03]  /*0880*/  FFMA R8, R11, R10, R8 ;  /* 0x0000000a0b087223 */ /* 0x008fc60000000008 */
[----:B------:R-:W-:Y:S01]  /*0890*/  FMUL R6, R5, R9 ;  /* 0x0000000905067220 */ /* 0x000fe20000400000 */
[----:B----4-:R-:W-:-:S04]  /*08a0*/  FFMA R9, R9, R12, R8 ;  /* 0x0000000c09097223 */ /* 0x010fc80000000008 */
[----:B-----5:R-:W-:-:S07]  /*08b0*/  FFMA R4, R6, R13, R9 ;  /* 0x0000000d06047223 */ /* 0x020fce0000000009 */
.L_x_4:
[----:B------:R-:W-:Y:S05]  /*08c0*/  BRA.U !UP1, `(.L_x_0) ;  /* 0x0000000109347547 */ /* 0x000fea000b800000 */
[----:B------:R-:W0:Y:S01]  /*08d0*/  LDC.64 R2, c[0x0][0x388] ;  /* 0x0000e200ff027b82 */ /* 0x000e220000000a00 */
[----:B------:R-:W-:Y:S01]  /*08e0*/  UIADD3 UR4, UPT, UPT, -UR4, URZ, URZ ;  /* 0x000000ff04047290 */ /* 0x000fe2000fffe1ff */
[----:B0-----:R-:W-:-:S05]  /*08f0*/  IMAD.WIDE.U32 R2, R7, 0x4, R2 ;  /* 0x0000000407027825 */ /* 0x001fca00078e0002 */
[----:B------:R-:W-:-:S07]  /*0900*/  MOV R7, R3 ;  /* 0x0000000300077202 */ /* 0x000fce0000000f00 */
.L_x_5:
[----:B------:R-:W-:-:S06]  /*0910*/  MOV R3, R7 ;  /* 0x0000000700037202 */ /* 0x000fcc0000000f00 */
[----:B------:R0:W2:Y:S01]  /*0920*/  LDG.E R3, desc[UR12][R2.64] ;  /* 0x0000000c02037981 */ /* 0x0000a2000c1e1900 */
[----:B------:R-:W-:Y:S01]  /*0930*/  UIADD3 UR4, UPT, UPT, UR4, 0x1, URZ ;  /* 0x0000000104047890 */ /* 0x000fe2000fffe0ff */
[----:B------:R-:W-:-:S03]  /*0940*/  FMUL R6, R5, R6 ;  /* 0x0000000605067220 */ /* 0x000fc60000400000 */
[----:B------:R-:W-:Y:S01]  /*0950*/  UISETP.NE.AND UP0, UPT, UR4, URZ, UPT ;  /* 0x000000ff0400728c */ /* 0x000fe2000bf05270 */
[----:B0-----:R-:W-:-:S04]  /*0960*/  IADD3 R2, P0, PT, R2, 0x4, RZ ;  /* 0x0000000402027810 */ /* 0x001fc80007f1e0ff */
[----:B------:R-:W-:Y:S01]  /*0970*/  IADD3.X R7, PT, PT, RZ, R7, RZ, P0, !PT ;  /* 0x00000007ff077210 */ /* 0x000fe200007fe4ff */
[----:B--2---:R-:W-:-:S03]  /*0980*/  FFMA R4, R6, R3, R4 ;  /* 0x0000000306047223 */ /* 0x004fc60000000004 */
[----:B------:R-:W-:Y:S05]  /*0990*/  BRA.U UP0, `(.L_x_5) ;  /* 0xfffffffd00dc7547 */ /* 0x000fea000b83ffff */
.L_x_0:
[----:B------:R-:W0:Y:S02]  /*09a0*/  LDC.64 R2, c[0x0][0x390] ;  /* 0x0000e400ff027b82 */ /* 0x000e240000000a00 */
[----:B0-----:R-:W-:-:S05]  /*09b0*/  IMAD.WIDE R2, R0, 0x4, R2 ;  /* 0x0000000400027825 */ /* 0x001fca00078e0202 */
[----:B------:R-:W-:Y:S01]  /*09c0*/  STG.E desc[UR12][R2.64], R4 ;  /* 0x0000000402007986 */ /* 0x000fe2000c10190c */
[----:B------:R-:W-:Y:S05]  /*09d0*/  EXIT ;  /* 0x000000000000794d */ /* 0x000fea0003800000 */
.L_x_6:
[----:B------:R-:W-:-:S00]  /*09e0*/  BRA `(.L_x_6) ;  /* 0xfffffffc00fc7947 */ /* 0x000fc0000383ffff */
[----:B------:R-:W-:-:S00]  /*09f0*/  NOP ;  /* 0x0000000000007918 */ /* 0x000fc00000000000 */
        /* <DEDUP_REMOVED lines=8> */
.L_x_7:


//--------------------- .nv.shared.reserved.0     --------------------------
	.section	.nv.shared.reserved.0,"aw",@nobits
	.weak		__nv_reservedSMEM_offset_0_alias
	.size		__nv_reservedSMEM_offset_0_alias, 0, 64
	.other		__nv_reservedSMEM_offset_0_alias,@"STO_CUDA_RESERVED_SHARED STV_DEFAULT"
__nv_reservedSMEM_offset_0_alias:
	.zero		0
	.zero		64


//--------------------- .nv.constant0._Z12compute_polyPfS_S_iii --------------------------
	.section	.nv.constant0._Z12compute_polyPfS_S_iii,"a",@progbits
	.sectionflags	@""
	.align	4
.nv.constant0._Z12compute_polyPfS_S_iii:
	.zero		932


//--------------------- SYMBOLS --------------------------

	.type		.nv.reservedSmem.offset0,@object
	.size		.nv.reservedSmem.offset0,0x4
